//
// Generated by NVIDIA NVVM Compiler
//
// Compiler Build ID: CL-36424714
// Cuda compilation tools, release 13.0, V13.0.88
// Based on NVVM 20.0.0
//

.version 9.0
.target sm_100
.address_size 64

	// .globl	_Z32kernel_pass_small_param_by_value10SmallParamPi

.visible .entry _Z32kernel_pass_small_param_by_value10SmallParamPi(
	.param .align 4 .b8 _Z32kernel_pass_small_param_by_value10SmallParamPi_param_0[8],
	.param .u64 .ptr .align 1 _Z32kernel_pass_small_param_by_value10SmallParamPi_param_1
)
{
	.reg .pred 	%p<2>;
	.reg .b32 	%r<5>;
	.reg .b64 	%rd<3>;

	ld.param.u32 	%r2, [_Z32kernel_pass_small_param_by_value10SmallParamPi_param_0+4];
	ld.param.u32 	%r1, [_Z32kernel_pass_small_param_by_value10SmallParamPi_param_0];
	ld.param.u64 	%rd1, [_Z32kernel_pass_small_param_by_value10SmallParamPi_param_1];
	mov.u32 	%r3, %tid.x;
	setp.ne.s32 	%p1, %r3, 0;
	@%p1 bra 	$L__BB0_2;
	cvta.to.global.u64 	%rd2, %rd1;
	add.s32 	%r4, %r1, %r2;
	st.global.u32 	[%rd2], %r4;
$L__BB0_2:
	ret;

}
	// .globl	_Z35kernel_pass_small_params_by_pointerP10SmallParamPii
.visible .entry _Z35kernel_pass_small_params_by_pointerP10SmallParamPii(
	.param .u64 .ptr .align 1 _Z35kernel_pass_small_params_by_pointerP10SmallParamPii_param_0,
	.param .u64 .ptr .align 1 _Z35kernel_pass_small_params_by_pointerP10SmallParamPii_param_1,
	.param .u32 _Z35kernel_pass_small_params_by_pointerP10SmallParamPii_param_2
)
{
	.reg .pred 	%p<2>;
	.reg .b32 	%r<6>;
	.reg .b64 	%rd<9>;

	ld.param.u64 	%rd1, [_Z35kernel_pass_small_params_by_pointerP10SmallParamPii_param_0];
	ld.param.u64 	%rd2, [_Z35kernel_pass_small_params_by_pointerP10SmallParamPii_param_1];
	ld.param.u32 	%r2, [_Z35kernel_pass_small_params_by_pointerP10SmallParamPii_param_2];
	mov.u32 	%r1, %tid.x;
	setp.ge.u32 	%p1, %r1, %r2;
	@%p1 bra 	$L__BB1_2;
	cvta.to.global.u64 	%rd3, %rd1;
	cvta.to.global.u64 	%rd4, %rd2;
	mul.wide.u32 	%rd5, %r1, 8;
	add.s64 	%rd6, %rd3, %rd5;
	ld.global.u32 	%r3, [%rd6];
	ld.global.u32 	%r4, [%rd6+4];
	add.s32 	%r5, %r4, %r3;
	mul.wide.u32 	%rd7, %r1, 4;
	add.s64 	%rd8, %rd4, %rd7;
	st.global.u32 	[%rd8], %r5;
$L__BB1_2:
	ret;

}
	// .globl	_Z34kernel_pass_large_param_by_pointerP10LargeParamPii
.visible .entry _Z34kernel_pass_large_param_by_pointerP10LargeParamPii(
	.param .u64 .ptr .align 1 _Z34kernel_pass_large_param_by_pointerP10LargeParamPii_param_0,
	.param .u64 .ptr .align 1 _Z34kernel_pass_large_param_by_pointerP10LargeParamPii_param_1,
	.param .u32 _Z34kernel_pass_large_param_by_pointerP10LargeParamPii_param_2
)
{
	.reg .pred 	%p<2>;
	.reg .b32 	%r<6>;
	.reg .b64 	%rd<8>;

	ld.param.u64 	%rd1, [_Z34kernel_pass_large_param_by_pointerP10LargeParamPii_param_0];
	ld.param.u64 	%rd2, [_Z34kernel_pass_large_param_by_pointerP10LargeParamPii_param_1];
	ld.param.u32 	%r2, [_Z34kernel_pass_large_param_by_pointerP10LargeParamPii_param_2];
	mov.u32 	%r1, %tid.x;
	setp.ge.u32 	%p1, %r1, %r2;
	@%p1 bra 	$L__BB2_2;
	cvta.to.global.u64 	%rd3, %rd1;
	cvta.to.global.u64 	%rd4, %rd2;
	mul.wide.u32 	%rd5, %r1, 4;
	add.s64 	%rd6, %rd3, %rd5;
	ld.global.u32 	%r3, [%rd6];
	ld.global.u32 	%r4, [%rd6+16];
	add.s32 	%r5, %r4, %r3;
	add.s64 	%rd7, %rd4, %rd5;
	st.global.u32 	[%rd7], %r5;
$L__BB2_2:
	ret;

}


// ===== COMPILED SASS (sm_100) =====

	.target	sm_100

	.elftype	@"ET_EXEC"


//--------------------- .note.nv.tkinfo           --------------------------
	.section	.note.nv.tkinfo,"",@"SHT_NOTE"
	.sectionflags	@"SHF_NOTE_NV_TKINFO"
	.tkinfo
        /*0018*/ 	.word	0x00000002
        /*0030*/ 	.string	""
        /*0030*/ 	.string	"ptxas"
        /*0030*/ 	.string	"Cuda compilation tools, release 13.0, V13.0.88"
        /*0030*/ 	.string	"Build cuda_13.0.r13.0/compiler.36424714_0"
        /*0030*/ 	.string	"-arch sm_100 -m 64 "



//--------------------- .note.nv.cuinfo           --------------------------
	.section	.note.nv.cuinfo,"",@"SHT_NOTE"
	.sectionflags	@"SHF_NOTE_NV_CUINFO"
        /*0018*/ 	.short	0x0002
        /*001a*/ 	.short	0x0064
        /*001c*/ 	.short	0x0082
	.zero		2


//--------------------- .nv.info                  --------------------------
	.section	.nv.info,"",@"SHT_CUDA_INFO"
	.align	4


	//----- nvinfo : EIATTR_REGCOUNT
	.align		4
        /*0000*/ 	.byte	0x04, 0x2f
        /*0002*/ 	.short	(.L_1 - .L_0)
	.align		4
.L_0:
        /*0004*/ 	.word	index@(_Z32kernel_pass_small_param_by_value10SmallParamPi)
        /*0008*/ 	.word	0x00000008


	//----- nvinfo : EIATTR_FRAME_SIZE
	.align		4
.L_1:
        /*000c*/ 	.byte	0x04, 0x11
        /*000e*/ 	.short	(.L_3 - .L_2)
	.align		4
.L_2:
        /*0010*/ 	.word	index@(_Z32kernel_pass_small_param_by_value10SmallParamPi)
        /*0014*/ 	.word	0x00000000


	//----- nvinfo : EIATTR_REGCOUNT
	.align		4
.L_3:
        /*0018*/ 	.byte	0x04, 0x2f
        /*001a*/ 	.short	(.L_5 - .L_4)
	.align		4
.L_4:
        /*001c*/ 	.word	index@(_Z35kernel_pass_small_params_by_pointerP10SmallParamPii)
        /*0020*/ 	.word	0x0000000c


	//----- nvinfo : EIATTR_FRAME_SIZE
	.align		4
.L_5:
        /*0024*/ 	.byte	0x04, 0x11
        /*0026*/ 	.short	(.L_7 - .L_6)
	.align		4
.L_6:
        /*0028*/ 	.word	index@(_Z35kernel_pass_small_params_by_pointerP10SmallParamPii)
        /*002c*/ 	.word	0x00000000


	//----- nvinfo : EIATTR_REGCOUNT
	.align		4
.L_7:
        /*0030*/ 	.byte	0x04, 0x2f
        /*0032*/ 	.short	(.L_9 - .L_8)
	.align		4
.L_8:
        /*0034*/ 	.word	index@(_Z34kernel_pass_large_param_by_pointerP10LargeParamPii)
        /*0038*/ 	.word	0x0000000c


	//----- nvinfo : EIATTR_FRAME_SIZE
	.align		4
.L_9:
        /*003c*/ 	.byte	0x04, 0x11
        /*003e*/ 	.short	(.L_11 - .L_10)
	.align		4
.L_10:
        /*0040*/ 	.word	index@(_Z34kernel_pass_large_param_by_pointerP10LargeParamPii)
        /*0044*/ 	.word	0x00000000


	//----- nvinfo : EIATTR_MIN_STACK_SIZE
	.align		4
.L_11:
        /*0048*/ 	.byte	0x04, 0x12
        /*004a*/ 	.short	(.L_13 - .L_12)
	.align		4
.L_12:
        /*004c*/ 	.word	index@(_Z34kernel_pass_large_param_by_pointerP10LargeParamPii)
        /*0050*/ 	.word	0x00000000


	//----- nvinfo : EIATTR_MIN_STACK_SIZE
	.align		4
.L_13:
        /*0054*/ 	.byte	0x04, 0x12
        /*0056*/ 	.short	(.L_15 - .L_14)
	.align		4
.L_14:
        /*0058*/ 	.word	index@(_Z35kernel_pass_small_params_by_pointerP10SmallParamPii)
        /*005c*/ 	.word	0x00000000


	//----- nvinfo : EIATTR_MIN_STACK_SIZE
	.align		4
.L_15:
        /*0060*/ 	.byte	0x04, 0x12
        /*0062*/ 	.short	(.L_17 - .L_16)
	.align		4
.L_16:
        /*0064*/ 	.word	index@(_Z32kernel_pass_small_param_by_value10SmallParamPi)
        /*0068*/ 	.word	0x00000000
.L_17:


//--------------------- .nv.compat                --------------------------
	.section	.nv.compat,"",@"SHT_CUDA_COMPAT_INFO"
	.align	4
        /*0000*/ 	.byte	0x02, 0x09, 0x00, 0x00, 0x02, 0x02, 0x01, 0x00, 0x02, 0x05, 0x05, 0x00, 0x03, 0x07, 0x01, 0x01
        /*0010*/ 	.byte	0x02, 0x03, 0x00, 0x00, 0x02, 0x06, 0x01, 0x00, 0x04, 0x0b, 0x08, 0x00, 0x09, 0x00, 0x00, 0x00
        /*0020*/ 	.byte	0x00, 0x00, 0x00, 0x00


//--------------------- .nv.info._Z34kernel_pass_large_param_by_pointerP10LargeParamPii --------------------------
	.section	.nv.info._Z34kernel_pass_large_param_by_pointerP10LargeParamPii,"",@"SHT_CUDA_INFO"
	.sectionflags	@""
	.align	4


	//----- nvinfo : EIATTR_CUDA_API_VERSION
	.align		4
        /*0000*/ 	.byte	0x04, 0x37
        /*0002*/ 	.short	(.L_19 - .L_18)
.L_18:
        /*0004*/ 	.word	0x00000082


	//----- nvinfo : EIATTR_KPARAM_INFO
	.align		4
.L_19:
        /*0008*/ 	.byte	0x04, 0x17
        /*000a*/ 	.short	(.L_21 - .L_20)
.L_20:
        /*000c*/ 	.word	0x00000000
        /*0010*/ 	.short	0x0002
        /*0012*/ 	.short	0x0010
        /*0014*/ 	.byte	0x00, 0xf0, 0x11, 0x00


	//----- nvinfo : EIATTR_KPARAM_INFO
	.align		4
.L_21:
        /*0018*/ 	.byte	0x04, 0x17
        /*001a*/ 	.short	(.L_23 - .L_22)
.L_22:
        /*001c*/ 	.word	0x00000000
        /*0020*/ 	.short	0x0001
        /*0022*/ 	.short	0x0008
        /*0024*/ 	.byte	0x00, 0xf5, 0x21, 0x00


	//----- nvinfo : EIATTR_KPARAM_INFO
	.align		4
.L_23:
        /*0028*/ 	.byte	0x04, 0x17
        /*002a*/ 	.short	(.L_25 - .L_24)
.L_24:
        /*002c*/ 	.word	0x00000000
        /*0030*/ 	.short	0x0000
        /*0032*/ 	.short	0x0000
        /*0034*/ 	.byte	0x00, 0xf5, 0x21, 0x00


	//----- nvinfo : EIATTR_SPARSE_MMA_MASK
	.align		4
.L_25:
        /*0038*/ 	.byte	0x03, 0x50
        /*003a*/ 	.short	0x0000


	//----- nvinfo : EIATTR_MAXREG_COUNT
	.align		4
        /*003c*/ 	.byte	0x03, 0x1b
        /*003e*/ 	.short	0x00ff


	//----- nvinfo : EIATTR_MERCURY_ISA_VERSION
	.align		4
        /*0040*/ 	.byte	0x03, 0x5f
        /*0042*/ 	.short	0x0101


	//----- nvinfo : EIATTR_VRC_CTA_INIT_COUNT
	.align		4
        /*0044*/ 	.byte	0x02, 0x4a
	.zero		1
	.zero		1


	//----- nvinfo : EIATTR_EXIT_INSTR_OFFSETS
	.align		4
        /*0048*/ 	.byte	0x04, 0x1c
        /*004a*/ 	.short	(.L_27 - .L_26)


	//   ....[0]....
.L_26:
        /*004c*/ 	.word	0x00000040


	//   ....[1]....
        /*0050*/ 	.word	0x000000e0


	//----- nvinfo : EIATTR_CBANK_PARAM_SIZE
	.align		4
.L_27:
        /*0054*/ 	.byte	0x03, 0x19
        /*0056*/ 	.short	0x0014


	//----- nvinfo : EIATTR_PARAM_CBANK
	.align		4
        /*0058*/ 	.byte	0x04, 0x0a
        /*005a*/ 	.short	(.L_29 - .L_28)
	.align		4
.L_28:
        /*005c*/ 	.word	index@(.nv.constant0._Z34kernel_pass_large_param_by_pointerP10LargeParamPii)
        /*0060*/ 	.short	0x0380
        /*0062*/ 	.short	0x0014


	//----- nvinfo : EIATTR_SW_WAR
	.align		4
.L_29:
        /*0064*/ 	.byte	0x04, 0x36
        /*0066*/ 	.short	(.L_31 - .L_30)
.L_30:
        /*0068*/ 	.word	0x00000008
.L_31:


//--------------------- .nv.info._Z35kernel_pass_small_params_by_pointerP10SmallParamPii --------------------------
	.section	.nv.info._Z35kernel_pass_small_params_by_pointerP10SmallParamPii,"",@"SHT_CUDA_INFO"
	.sectionflags	@""
	.align	4


	//----- nvinfo : EIATTR_CUDA_API_VERSION
	.align		4
        /*0000*/ 	.byte	0x04, 0x37
        /*0002*/ 	.short	(.L_33 - .L_32)
.L_32:
        /*0004*/ 	.word	0x00000082


	//----- nvinfo : EIATTR_KPARAM_INFO
	.align		4
.L_33:
        /*0008*/ 	.byte	0x04, 0x17
        /*000a*/ 	.short	(.L_35 - .L_34)
.L_34:
        /*000c*/ 	.word	0x00000000
        /*0010*/ 	.short	0x0002
        /*0012*/ 	.short	0x0010
        /*0014*/ 	.byte	0x00, 0xf0, 0x11, 0x00


	//----- nvinfo : EIATTR_KPARAM_INFO
	.align		4
.L_35:
        /*0018*/ 	.byte	0x04, 0x17
        /*001a*/ 	.short	(.L_37 - .L_36)
.L_36:
        /*001c*/ 	.word	0x00000000
        /*0020*/ 	.short	0x0001
        /*0022*/ 	.short	0x0008
        /*0024*/ 	.byte	0x00, 0xf5, 0x21, 0x00


	//----- nvinfo : EIATTR_KPARAM_INFO
	.align		4
.L_37:
        /*0028*/ 	.byte	0x04, 0x17
        /*002a*/ 	.short	(.L_39 - .L_38)
.L_38:
        /*002c*/ 	.word	0x00000000
        /*0030*/ 	.short	0x0000
        /*0032*/ 	.short	0x0000
        /*0034*/ 	.byte	0x00, 0xf5, 0x21, 0x00


	//----- nvinfo : EIATTR_SPARSE_MMA_MASK
	.align		4
.L_39:
        /*0038*/ 	.byte	0x03, 0x50
        /*003a*/ 	.short	0x0000


	//----- nvinfo : EIATTR_MAXREG_COUNT
	.align		4
        /*003c*/ 	.byte	0x03, 0x1b
        /*003e*/ 	.short	0x00ff


	//----- nvinfo : EIATTR_MERCURY_ISA_VERSION
	.align		4
        /*0040*/ 	.byte	0x03, 0x5f
        /*0042*/ 	.short	0x0101


	//----- nvinfo : EIATTR_VRC_CTA_INIT_COUNT
	.align		4
        /*0044*/ 	.byte	0x02, 0x4a
	.zero		1
	.zero		1


	//----- nvinfo : EIATTR_EXIT_INSTR_OFFSETS
	.align		4
        /*0048*/ 	.byte	0x04, 0x1c
        /*004a*/ 	.short	(.L_41 - .L_40)


	//   ....[0]....
.L_40:
        /*004c*/ 	.word	0x00000040


	//   ....[1]....
        /*0050*/ 	.word	0x000000e0


	//----- nvinfo : EIATTR_CBANK_PARAM_SIZE
	.align		4
.L_41:
        /*0054*/ 	.byte	0x03, 0x19
        /*0056*/ 	.short	0x0014


	//----- nvinfo : EIATTR_PARAM_CBANK
	.align		4
        /*0058*/ 	.byte	0x04, 0x0a
        /*005a*/ 	.short	(.L_43 - .L_42)
	.align		4
.L_42:
        /*005c*/ 	.word	index@(.nv.constant0._Z35kernel_pass_small_params_by_pointerP10SmallParamPii)
        /*0060*/ 	.short	0x0380
        /*0062*/ 	.short	0x0014


	//----- nvinfo : EIATTR_SW_WAR
	.align		4
.L_43:
        /*0064*/ 	.byte	0x04, 0x36
        /*0066*/ 	.short	(.L_45 - .L_44)
.L_44:
        /*0068*/ 	.word	0x00000008
.L_45:


//--------------------- .nv.info._Z32kernel_pass_small_param_by_value10SmallParamPi --------------------------
	.section	.nv.info._Z32kernel_pass_small_param_by_value10SmallParamPi,"",@"SHT_CUDA_INFO"
	.sectionflags	@""
	.align	4


	//----- nvinfo : EIATTR_CUDA_API_VERSION
	.align		4
        /*0000*/ 	.byte	0x04, 0x37
        /*0002*/ 	.short	(.L_47 - .L_46)
.L_46:
        /*0004*/ 	.word	0x00000082


	//----- nvinfo : EIATTR_KPARAM_INFO
	.align		4
.L_47:
        /*0008*/ 	.byte	0x04, 0x17
        /*000a*/ 	.short	(.L_49 - .L_48)
.L_48:
        /*000c*/ 	.word	0x00000000
        /*0010*/ 	.short	0x0001
        /*0012*/ 	.short	0x0008
        /*0014*/ 	.byte	0x00, 0xf5, 0x21, 0x00


	//----- nvinfo : EIATTR_KPARAM_INFO
	.align		4
.L_49:
        /*0018*/ 	.byte	0x04, 0x17
        /*001a*/ 	.short	(.L_51 - .L_50)
.L_50:
        /*001c*/ 	.word	0x00000000
        /*0020*/ 	.short	0x0000
        /*0022*/ 	.short	0x0000
        /*0024*/ 	.byte	0x00, 0xf0, 0x21, 0x00


	//----- nvinfo : EIATTR_SPARSE_MMA_MASK
	.align		4
.L_51:
        /*0028*/ 	.byte	0x03, 0x50
        /*002a*/ 	.short	0x0000


	//----- nvinfo : EIATTR_MAXREG_COUNT
	.align		4
        /*002c*/ 	.byte	0x03, 0x1b
        /*002e*/ 	.short	0x00ff


	//----- nvinfo : EIATTR_MERCURY_ISA_VERSION
	.align		4
        /*0030*/ 	.byte	0x03, 0x5f
        /*0032*/ 	.short	0x0101


	//----- nvinfo : EIATTR_VRC_CTA_INIT_COUNT
	.align		4
        /*0034*/ 	.byte	0x02, 0x4a
	.zero		1
	.zero		1


	//----- nvinfo : EIATTR_EXIT_INSTR_OFFSETS
	.align		4
        /*0038*/ 	.byte	0x04, 0x1c
        /*003a*/ 	.short	(.L_53 - .L_52)


	//   ....[0]....
.L_52:
        /*003c*/ 	.word	0x00000030


	//   ....[1]....
        /*0040*/ 	.word	0x00000090


	//----- nvinfo : EIATTR_CBANK_PARAM_SIZE
	.align		4
.L_53:
        /*0044*/ 	.byte	0x03, 0x19
        /*0046*/ 	.short	0x0010


	//----- nvinfo : EIATTR_PARAM_CBANK
	.align		4
        /*0048*/ 	.byte	0x04, 0x0a
        /*004a*/ 	.short	(.L_55 - .L_54)
	.align		4
.L_54:
        /*004c*/ 	.word	index@(.nv.constant0._Z32kernel_pass_small_param_by_value10SmallParamPi)
        /*0050*/ 	.short	0x0380
        /*0052*/ 	.short	0x0010


	//----- nvinfo : EIATTR_SW_WAR
	.align		4
.L_55:
        /*0054*/ 	.byte	0x04, 0x36
        /*0056*/ 	.short	(.L_57 - .L_56)
.L_56:
        /*0058*/ 	.word	0x00000008
.L_57:


//--------------------- .nv.callgraph             --------------------------
	.section	.nv.callgraph,"",@"SHT_CUDA_CALLGRAPH"
	.align	4
	.sectionentsize	8
	.align		4
        /*0000*/ 	.word	0x00000000
	.align		4
        /*0004*/ 	.word	0xffffffff
	.align		4
        /*0008*/ 	.word	0x00000000
	.align		4
        /*000c*/ 	.word	0xfffffffe
	.align		4
        /*0010*/ 	.word	0x00000000
	.align		4
        /*0014*/ 	.word	0xfffffffd
	.align		4
        /*0018*/ 	.word	0x00000000
	.align		4
        /*001c*/ 	.word	0xfffffffc


//--------------------- .text._Z34kernel_pass_large_param_by_pointerP10LargeParamPii --------------------------
	.section	.text._Z34kernel_pass_large_param_by_pointerP10LargeParamPii,"ax",@progbits
	.align	128
        .global         _Z34kernel_pass_large_param_by_pointerP10LargeParamPii
        .type           _Z34kernel_pass_large_param_by_pointerP10LargeParamPii,@function
        .size           _Z34kernel_pass_large_param_by_pointerP10LargeParamPii,(.L_x_3 - _Z34kernel_pass_large_param_by_pointerP10LargeParamPii)
        .other          _Z34kernel_pass_large_param_by_pointerP10LargeParamPii,@"STO_CUDA_ENTRY STV_DEFAULT"
_Z34kernel_pass_large_param_by_pointerP10LargeParamPii:
.text._Z34kernel_pass_large_param_by_pointerP10LargeParamPii:
[----:B------:R-:W-:Y:S01]  /*0000*/  LDC R1, c[0x0][0x37c] ;  /* 0x0000df00ff017b82 */ /* 0x000fe20000000800 */
[----:B------:R-:W0:Y:S01]  /*0010*/  S2R R9, SR_TID.X ;  /* 0x0000000000097919 */ /* 0x000e220000002100 */
[----:B------:R-:W0:Y:S02]  /*0020*/  LDCU UR4, c[0x0][0x390] ;  /* 0x00007200ff0477ac */ /* 0x000e240008000800 */
[----:B0-----:R-:W-:-:S13]  /*0030*/  ISETP.GE.U32.AND P0, PT, R9, UR4, PT ;  /* 0x0000000409007c0c */ /* 0x001fda000bf06070 */
[----:B------:R-:W-:Y:S05]  /*0040*/  @P0 EXIT ;  /* 0x000000000000094d */ /* 0x000fea0003800000 */
[----:B------:R-:W0:Y:S01]  /*0050*/  LDC.64 R2, c[0x0][0x380] ;  /* 0x0000e000ff027b82 */ /* 0x000e220000000a00 */
[----:B------:R-:W1:Y:S07]  /*0060*/  LDCU.64 UR4, c[0x0][0x358] ;  /* 0x00006b00ff0477ac */ /* 0x000e6e0008000a00 */
[----:B------:R-:W2:Y:S01]  /*0070*/  LDC.64 R4, c[0x0][0x388] ;  /* 0x0000e200ff047b82 */ /* 0x000ea20000000a00 */
[----:B0-----:R-:W-:-:S05]  /*0080*/  IMAD.WIDE.U32 R2, R9, 0x4, R2 ;  /* 0x0000000409027825 */ /* 0x001fca00078e0002 */
[----:B-1----:R-:W3:Y:S04]  /*0090*/  LDG.E R0, desc[UR4][R2.64] ;  /* 0x0000000402007981 */ /* 0x002ee8000c1e1900 */
[----:B------:R-:W3:Y:S01]  /*00a0*/  LDG.E R7, desc[UR4][R2.64+0x10] ;  /* 0x0000100402077981 */ /* 0x000ee2000c1e1900 */
[----:B--2---:R-:W-:Y:S01]  /*00b0*/  IMAD.WIDE.U32 R4, R9, 0x4, R4 ;  /* 0x0000000409047825 */ /* 0x004fe200078e0004 */
[----:B---3--:R-:W-:-:S05]  /*00c0*/  IADD3 R7, PT, PT, R0, R7, RZ ;  /* 0x0000000700077210 */ /* 0x008fca0007ffe0ff */
[----:B------:R-:W-:Y:S01]  /*00d0*/  STG.E desc[UR4][R4.64], R7 ;  /* 0x0000000704007986 */ /* 0x000fe2000c101904 */
[----:B------:R-:W-:Y:S05]  /*00e0*/  EXIT ;  /* 0x000000000000794d */ /* 0x000fea0003800000 */
.L_x_0:
[----:B------:R-:W-:-:S00]  /*00f0*/  BRA `(.L_x_0) ;  /* 0xfffffffc00fc7947 */ /* 0x000fc0000383ffff */
[----:B------:R-:W-:-:S00]  /*0100*/  NOP ;  /* 0x0000000000007918 */ /* 0x000fc00000000000 */
[----:B------:R-:W-:-:S00]  /*0110*/  NOP ;  /* 0x0000000000007918 */ /* 0x000fc00000000000 */
[----:B------:R-:W-:-:S00]  /*0120*/  NOP ;  /* 0x0000000000007918 */ /* 0x000fc00000000000 */
[----:B------:R-:W-:-:S00]  /*0130*/  NOP ;  /* 0x0000000000007918 */ /* 0x000fc00000000000 */
[----:B------:R-:W-:-:S00]  /*0140*/  NOP ;  /* 0x0000000000007918 */ /* 0x000fc00000000000 */
[----:B------:R-:W-:-:S00]  /*0150*/  NOP ;  /* 0x0000000000007918 */ /* 0x000fc00000000000 */
[----:B------:R-:W-:-:S00]  /*0160*/  NOP ;  /* 0x0000000000007918 */ /* 0x000fc00000000000 */
[----:B------:R-:W-:-:S00]  /*0170*/  NOP ;  /* 0x0000000000007918 */ /* 0x000fc00000000000 */
.L_x_3:


//--------------------- .text._Z35kernel_pass_small_params_by_pointerP10SmallParamPii --------------------------
	.section	.text._Z35kernel_pass_small_params_by_pointerP10SmallParamPii,"ax",@progbits
	.align	128
        .global         _Z35kernel_pass_small_params_by_pointerP10SmallParamPii
        .type           _Z35kernel_pass_small_params_by_pointerP10SmallParamPii,@function
        .size           _Z35kernel_pass_small_params_by_pointerP10SmallParamPii,(.L_x_4 - _Z35kernel_pass_small_params_by_pointerP10SmallParamPii)
        .other          _Z35kernel_pass_small_params_by_pointerP10SmallParamPii,@"STO_CUDA_ENTRY STV_DEFAULT"
_Z35kernel_pass_small_params_by_pointerP10SmallParamPii:
.text._Z35kernel_pass_small_params_by_pointerP10SmallParamPii:
        /* <DEDUP_REMOVED lines=15> */
.L_x_1:
        /* <DEDUP_REMOVED lines=9> */
.L_x_4:


//--------------------- .text._Z32kernel_pass_small_param_by_value10SmallParamPi --------------------------
	.section	.text._Z32kernel_pass_small_param_by_value10SmallParamPi,"ax",@progbits
	.align	128
        .global         _Z32kernel_pass_small_param_by_value10SmallParamPi
        .type           _Z32kernel_pass_small_param_by_value10SmallParamPi,@function
        .size           _Z32kernel_pass_small_param_by_value10SmallParamPi,(.L_x_5 - _Z32kernel_pass_small_param_by_value10SmallParamPi)
        .other          _Z32kernel_pass_small_param_by_value10SmallParamPi,@"STO_CUDA_ENTRY STV_DEFAULT"
_Z32kernel_pass_small_param_by_value10SmallParamPi:
.text._Z32kernel_pass_small_param_by_value10SmallParamPi:
[----:B------:R-:W-:Y:S01]  /*0000*/  LDC R1, c[0x0][0x37c] ;  /* 0x0000df00ff017b82 */ /* 0x000fe20000000800 */
[----:B------:R-:W0:Y:S02]  /*0010*/  S2R R0, SR_TID.X ;  /* 0x0000000000007919 */ /* 0x000e240000002100 */
[----:B0-----:R-:W-:-:S13]  /*0020*/  ISETP.NE.AND P0, PT, R0, RZ, PT ;  /* 0x000000ff0000720c */ /* 0x001fda0003f05270 */
[----:B------:R-:W-:Y:S05]  /*0030*/  @P0 EXIT ;  /* 0x000000000000094d */ /* 0x000fea0003800000 */
[----:B------:R-:W0:Y:S01]  /*0040*/  LDC.64 R4, c[0x0][0x380] ;  /* 0x0000e000ff047b82 */ /* 0x000e220000000a00 */
[----:B------:R-:W1:Y:S07]  /*0050*/  LDCU.64 UR4, c[0x0][0x358] ;  /* 0x00006b00ff0477ac */ /* 0x000e6e0008000a00 */
[----:B------:R-:W1:Y:S01]  /*0060*/  LDC.64 R2, c[0x0][0x388] ;  /* 0x0000e200ff027b82 */ /* 0x000e620000000a00 */
[----:B0-----:R-:W-:-:S05]  /*0070*/  IADD3 R5, PT, PT, R4, R5, RZ ;  /* 0x0000000504057210 */ /* 0x001fca0007ffe0ff */
[----:B-1----:R-:W-:Y:S01]  /*0080*/  STG.E desc[UR4][R2.64], R5 ;  /* 0x0000000502007986 */ /* 0x002fe2000c101904 */
[----:B------:R-:W-:Y:S05]  /*0090*/  EXIT ;  /* 0x000000000000794d */ /* 0x000fea0003800000 */
.L_x_2:
        /* <DEDUP_REMOVED lines=14> */
.L_x_5:


//--------------------- .nv.shared.reserved.0     --------------------------
	.section	.nv.shared.reserved.0,"aw",@nobits
	.weak		__nv_reservedSMEM_offset_0_alias
	.size		__nv_reservedSMEM_offset_0_alias, 0, 64
	.other		__nv_reservedSMEM_offset_0_alias,@"STO_CUDA_RESERVED_SHARED STV_DEFAULT"
__nv_reservedSMEM_offset_0_alias:
	.zero		0
	.zero		64


//--------------------- .nv.constant0._Z34kernel_pass_large_param_by_pointerP10LargeParamPii --------------------------
	.section	.nv.constant0._Z34kernel_pass_large_param_by_pointerP10LargeParamPii,"a",@progbits
	.sectionflags	@""
	.align	4
.nv.constant0._Z34kernel_pass_large_param_by_pointerP10LargeParamPii:
	.zero		916


//--------------------- .nv.constant0._Z35kernel_pass_small_params_by_pointerP10SmallParamPii --------------------------
	.section	.nv.constant0._Z35kernel_pass_small_params_by_pointerP10SmallParamPii,"a",@progbits
	.sectionflags	@""
	.align	4
.nv.constant0._Z35kernel_pass_small_params_by_pointerP10SmallParamPii:
	.zero		916


//--------------------- .nv.constant0._Z32kernel_pass_small_param_by_value10SmallParamPi --------------------------
	.section	.nv.constant0._Z32kernel_pass_small_param_by_value10SmallParamPi,"a",@progbits
	.sectionflags	@""
	.align	4
.nv.constant0._Z32kernel_pass_small_param_by_value10SmallParamPi:
	.zero		912


//--------------------- SYMBOLS --------------------------

	.type		.nv.reservedSmem.offset0,@object
	.size		.nv.reservedSmem.offset0,0x4
